	.headerflags	@"EF_CUDA_TEXMODE_UNIFIED EF_CUDA_64BIT_ADDRESS EF_CUDA_SM86 EF_CUDA_VIRTUAL_SM(EF_CUDA_SM86)"
	.elftype	@"ET_EXEC"


//--------------------- .nv.info                  --------------------------
	.section	.nv.info,"",@"SHT_CUDA_INFO"
	.align	4


	//----- nvinfo : EIATTR_REGCOUNT
	.align		4
        /*0000*/ 	.byte	0x04, 0x2f
        /*0002*/ 	.short	(.L_1 - .L_0)
	.align		4
.L_0:
        /*0004*/ 	.word	index@(dot_product)
        /*0008*/ 	.word	0x0000000a


	//----- nvinfo : EIATTR_FRAME_SIZE
	.align		4
.L_1:
        /*000c*/ 	.byte	0x04, 0x11
        /*000e*/ 	.short	(.L_3 - .L_2)
	.align		4
.L_2:
        /*0010*/ 	.word	index@(dot_product)
        /*0014*/ 	.word	0x00000000


	//----- nvinfo : EIATTR_MIN_STACK_SIZE
	.align		4
.L_3:
        /*0018*/ 	.byte	0x04, 0x12
        /*001a*/ 	.short	(.L_5 - .L_4)
	.align		4
.L_4:
        /*001c*/ 	.word	index@(dot_product)
        /*0020*/ 	.word	0x00000000
.L_5:


//--------------------- .nv.info.dot_product      --------------------------
	.section	.nv.info.dot_product,"",@"SHT_CUDA_INFO"
	.sectionflags	@""
	.align	4


	//----- nvinfo : EIATTR_CUDA_API_VERSION
	.align		4
        /*0000*/ 	.byte	0x04, 0x37
        /*0002*/ 	.short	(.L_7 - .L_6)
.L_6:
        /*0004*/ 	.word	0x0000007e


	//----- nvinfo : EIATTR_SW2861232_WAR
	.align		4
.L_7:
        /*0008*/ 	.byte	0x01, 0x35
	.zero		2


	//----- nvinfo : EIATTR_PARAM_CBANK
	.align		4
        /*000c*/ 	.byte	0x04, 0x0a
        /*000e*/ 	.short	(.L_9 - .L_8)
	.align		4
.L_8:
        /*0010*/ 	.word	index@(.nv.constant0.dot_product)
        /*0014*/ 	.short	0x0160
        /*0016*/ 	.short	0x001c


	//----- nvinfo : EIATTR_CBANK_PARAM_SIZE
	.align		4
.L_9:
        /*0018*/ 	.byte	0x03, 0x19
        /*001a*/ 	.short	0x001c


	//----- nvinfo : EIATTR_KPARAM_INFO
	.align		4
        /*001c*/ 	.byte	0x04, 0x17
        /*001e*/ 	.short	(.L_11 - .L_10)
.L_10:
        /*0020*/ 	.word	0x00000000
        /*0024*/ 	.short	0x0003
        /*0026*/ 	.short	0x0018
        /*0028*/ 	.byte	0x00, 0xf0, 0x11, 0x00


	//----- nvinfo : EIATTR_KPARAM_INFO
	.align		4
.L_11:
        /*002c*/ 	.byte	0x04, 0x17
        /*002e*/ 	.short	(.L_13 - .L_12)
.L_12:
        /*0030*/ 	.word	0x00000000
        /*0034*/ 	.short	0x0002
        /*0036*/ 	.short	0x0010
        /*0038*/ 	.byte	0x00, 0xf0, 0x21, 0x00


	//----- nvinfo : EIATTR_KPARAM_INFO
	.align		4
.L_13:
        /*003c*/ 	.byte	0x04, 0x17
        /*003e*/ 	.short	(.L_15 - .L_14)
.L_14:
        /*0040*/ 	.word	0x00000000
        /*0044*/ 	.short	0x0001
        /*0046*/ 	.short	0x0008
        /*0048*/ 	.byte	0x00, 0xf0, 0x21, 0x00


	//----- nvinfo : EIATTR_KPARAM_INFO
	.align		4
.L_15:
        /*004c*/ 	.byte	0x04, 0x17
        /*004e*/ 	.short	(.L_17 - .L_16)
.L_16:
        /*0050*/ 	.word	0x00000000
        /*0054*/ 	.short	0x0000
        /*0056*/ 	.short	0x0000
        /*0058*/ 	.byte	0x00, 0xf0, 0x21, 0x00


	//----- nvinfo : EIATTR_MAXREG_COUNT
	.align		4
.L_17:
        /*005c*/ 	.byte	0x03, 0x1b
        /*005e*/ 	.short	0x00ff


	//----- nvinfo : EIATTR_EXIT_INSTR_OFFSETS
	.align		4
        /*0060*/ 	.byte	0x04, 0x1c
        /*0062*/ 	.short	(.L_19 - .L_18)


	//   ....[0]....
.L_18:
        /*0064*/ 	.word	0x00000200


	//   ....[1]....
        /*0068*/ 	.word	0x00000250
.L_19:


//--------------------- .nv.callgraph             --------------------------
	.section	.nv.callgraph,"",@"SHT_CUDA_CALLGRAPH"
	.align	4
	.sectionentsize	8
	.align		4
        /*0000*/ 	.word	0x00000000
	.align		4
        /*0004*/ 	.word	0xffffffff
	.align		4
        /*0008*/ 	.word	0x00000000
	.align		4
        /*000c*/ 	.word	0xfffffffe
	.align		4
        /*0010*/ 	.word	0x00000000
	.align		4
        /*0014*/ 	.word	0xfffffffd
	.align		4
        /*0018*/ 	.word	0x00000000
	.align		4
        /*001c*/ 	.word	0xfffffffc


//--------------------- .nv.rel.action            --------------------------
	.section	.nv.rel.action,"",@"SHT_CUDA_RELOCINFO"
	.align	8
	.sectionentsize	8
        /*0000*/ 	.byte	0x73, 0x00, 0x00, 0x00, 0x00, 0x00, 0x00, 0x00, 0x00, 0x00, 0x00, 0x11, 0x25, 0x00, 0x05, 0x36


//--------------------- .nv.constant0.dot_product --------------------------
	.section	.nv.constant0.dot_product,"a",@progbits
	.sectionflags	@""
	.align	4
.nv.constant0.dot_product:
	.zero		380


//--------------------- .text.dot_product         --------------------------
	.section	.text.dot_product,"ax",@progbits
	.sectionflags	@"SHF_BARRIERS=1"
	.sectioninfo	@"SHI_REGISTERS=10"
	.align	128
        .global         dot_product
        .type           dot_product,@function
        .size           dot_product,(.L_x_3 - dot_product)
        .other          dot_product,@"STO_CUDA_ENTRY STV_DEFAULT"
dot_product:
.text.dot_product:
[----:B------:R-:W-:Y:S02]  /*0000*/  IMAD.MOV.U32 R1, RZ, RZ, c[0x0][0x28] ;  /* 0x00000a00ff017624 */ /* 0x000fe400078e00ff */
[----:B------:R-:W0:Y:S01]  /*0010*/  S2R R2, SR_CTAID.X ;  /* 0x0000000000027919 */ /* 0x000e220000002500 */
[----:B------:R-:W-:-:S03]  /*0020*/  ULDC.64 UR6, c[0x0][0x118] ;  /* 0x0000460000067ab9 */ /* 0x000fc60000000a00 */
[----:B------:R-:W0:Y:S02]  /*0030*/  S2R R7, SR_TID.X ;  /* 0x0000000000077919 */ /* 0x000e240000002100 */
[----:B0-----:R-:W-:-:S05]  /*0040*/  IMAD R2, R2, c[0x0][0x0], R7 ;  /* 0x0000000002027a24 */ /* 0x001fca00078e0207 */
[----:B------:R-:W-:-:S13]  /*0050*/  ISETP.GE.AND P1, PT, R2, c[0x0][0x178], PT ;  /* 0x00005e0002007a0c */ /* 0x000fda0003f26270 */
[----:B------:R-:W-:-:S04]  /*0060*/  @!P1 IMAD.MOV.U32 R3, RZ, RZ, 0x4 ;  /* 0x00000004ff039424 */ /* 0x000fc800078e00ff */
[----:B------:R-:W-:-:S04]  /*0070*/  @!P1 IMAD.WIDE R4, R2, R3, c[0x0][0x168] ;  /* 0x00005a0002049625 */ /* 0x000fc800078e0203 */
[----:B------:R-:W-:Y:S02]  /*0080*/  @!P1 IMAD.WIDE R2, R2, R3, c[0x0][0x160] ;  /* 0x0000580002029625 */ /* 0x000fe400078e0203 */
[----:B------:R-:W2:Y:S04]  /*0090*/  @!P1 LDG.E R4, [R4.64] ;  /* 0x0000000604049981 */ /* 0x000ea8000c1e1900 */
[----:B------:R-:W2:Y:S01]  /*00a0*/  @!P1 LDG.E R3, [R2.64] ;  /* 0x0000000602039981 */ /* 0x000ea2000c1e1900 */
[----:B------:R-:W-:Y:S01]  /*00b0*/  ULDC UR4, c[0x0][0x0] ;  /* 0x0000000000047ab9 */ /* 0x000fe20000000800 */
[----:B------:R-:W-:Y:S01]  /*00c0*/  MOV R0, RZ ;  /* 0x000000ff00007202 */ /* 0x000fe20000000f00 */
[----:B------:R-:W-:Y:S01]  /*00d0*/  USHF.R.U32.HI UR4, URZ, 0x1, UR4 ;  /* 0x000000013f047899 */ /* 0x000fe20008011604 */
[----:B------:R-:W-:-:S05]  /*00e0*/  ISETP.NE.AND P0, PT, R7, RZ, PT ;  /* 0x000000ff0700720c */ /* 0x000fca0003f05270 */
[----:B------:R-:W-:Y:S01]  /*00f0*/  ISETP.NE.AND P2, PT, RZ, UR4, PT ;  /* 0x00000004ff007c0c */ /* 0x000fe2000bf45270 */
[----:B--2---:R-:W-:-:S05]  /*0100*/  @!P1 FMUL R0, R4, R3 ;  /* 0x0000000304009220 */ /* 0x004fca0000400000 */
[----:B------:R0:W-:Y:S04]  /*0110*/  STS [R7.X4], R0 ;  /* 0x0000000007007388 */ /* 0x0001e80000004800 */
[----:B------:R-:W-:Y:S06]  /*0120*/  BAR.SYNC.DEFER_BLOCKING 0x0 ;  /* 0x0000000000007b1d */ /* 0x000fec0000010000 */
[----:B------:R-:W-:Y:S05]  /*0130*/  @!P2 BRA `(.L_x_0) ;  /* 0x000000c00000a947 */ /* 0x000fea0003800000 */
[----:B0-----:R-:W-:Y:S01]  /*0140*/  IMAD.SHL.U32 R0, R7, 0x4, RZ ;  /* 0x0000000407007824 */ /* 0x001fe200078e00ff */
[----:B------:R-:W-:-:S04]  /*0150*/  MOV R3, UR4 ;  /* 0x0000000400037c02 */ /* 0x000fc80008000f00 */
.L_x_1:
[----:B------:R-:W-:-:S13]  /*0160*/  ISETP.GE.AND P1, PT, R7, R3, PT ;  /* 0x000000030700720c */ /* 0x000fda0003f26270 */
[----:B------:R-:W-:Y:S01]  /*0170*/  @!P1 IMAD R2, R3, 0x4, R0 ;  /* 0x0000000403029824 */ /* 0x000fe200078e0200 */
[----:B------:R-:W-:Y:S01]  /*0180*/  @!P1 LDS R4, [R7.X4] ;  /* 0x0000000007049984 */ /* 0x000fe20000004800 */
[----:B------:R-:W-:-:S03]  /*0190*/  SHF.R.U32.HI R3, RZ, 0x1, R3 ;  /* 0x00000001ff037819 */ /* 0x000fc60000011603 */
[----:B------:R-:W0:Y:S02]  /*01a0*/  @!P1 LDS R5, [R2] ;  /* 0x0000000002059984 */ /* 0x000e240000000800 */
[----:B0-----:R-:W-:-:S05]  /*01b0*/  @!P1 FADD R4, R4, R5 ;  /* 0x0000000504049221 */ /* 0x001fca0000000000 */
[----:B------:R0:W-:Y:S04]  /*01c0*/  @!P1 STS [R7.X4], R4 ;  /* 0x0000000407009388 */ /* 0x0001e80000004800 */
[----:B------:R-:W-:Y:S01]  /*01d0*/  BAR.SYNC.DEFER_BLOCKING 0x0 ;  /* 0x0000000000007b1d */ /* 0x000fe20000010000 */
[----:B------:R-:W-:-:S13]  /*01e0*/  ISETP.NE.AND P1, PT, R3, RZ, PT ;  /* 0x000000ff0300720c */ /* 0x000fda0003f25270 */
[----:B0-----:R-:W-:Y:S05]  /*01f0*/  @P1 BRA `(.L_x_1) ;  /* 0xffffff6000001947 */ /* 0x001fea000383ffff */
.L_x_0:
[----:B0-----:R-:W-:Y:S05]  /*0200*/  @P0 EXIT ;  /* 0x000000000000094d */ /* 0x001fea0003800000 */
[----:B------:R-:W0:Y:S01]  /*0210*/  LDS R5, [RZ] ;  /* 0x00000000ff057984 */ /* 0x000e220000000800 */
[----:B------:R-:W-:Y:S02]  /*0220*/  MOV R2, c[0x0][0x170] ;  /* 0x00005c0000027a02 */ /* 0x000fe40000000f00 */
[----:B------:R-:W-:-:S05]  /*0230*/  MOV R3, c[0x0][0x174] ;  /* 0x00005d0000037a02 */ /* 0x000fca0000000f00 */
[----:B0-----:R-:W-:Y:S01]  /*0240*/  RED.E.ADD.F32.FTZ.RN.STRONG.GPU [R2.64], R5 ;  /* 0x000000050200798e */ /* 0x001fe2000c10e786 */
[----:B------:R-:W-:Y:S05]  /*0250*/  EXIT ;  /* 0x000000000000794d */ /* 0x000fea0003800000 */
.L_x_2:
[----:B------:R-:W-:-:S00]  /*0260*/  BRA `(.L_x_2) ;  /* 0xfffffff000007947 */ /* 0x000fc0000383ffff */
[----:B------:R-:W-:-:S00]  /*0270*/  NOP ;  /* 0x0000000000007918 */ /* 0x000fc00000000000 */
        /* <DEDUP_REMOVED lines=8> */
.L_x_3:


//--------------------- .nv.shared.dot_product    --------------------------
	.section	.nv.shared.dot_product,"aw",@nobits
	.sectionflags	@""
	.align	4
.nv.shared.dot_product:
	.zero		4096
